//
// Generated by NVIDIA NVVM Compiler
//
// Compiler Build ID: CL-36424714
// Cuda compilation tools, release 13.0, V13.0.88
// Based on NVVM 20.0.0
//

.version 9.0
.target sm_100
.address_size 64

	// .globl	_Z10addVectorsiiPiS_S_

.visible .entry _Z10addVectorsiiPiS_S_(
	.param .u32 _Z10addVectorsiiPiS_S__param_0,
	.param .u32 _Z10addVectorsiiPiS_S__param_1,
	.param .u64 .ptr .align 1 _Z10addVectorsiiPiS_S__param_2,
	.param .u64 .ptr .align 1 _Z10addVectorsiiPiS_S__param_3,
	.param .u64 .ptr .align 1 _Z10addVectorsiiPiS_S__param_4
)
{
	.reg .pred 	%p<6>;
	.reg .b32 	%r<46>;
	.reg .b64 	%rd<18>;

	ld.param.u32 	%r16, [_Z10addVectorsiiPiS_S__param_0];
	ld.param.u32 	%r15, [_Z10addVectorsiiPiS_S__param_1];
	ld.param.u64 	%rd7, [_Z10addVectorsiiPiS_S__param_2];
	ld.param.u64 	%rd8, [_Z10addVectorsiiPiS_S__param_3];
	ld.param.u64 	%rd9, [_Z10addVectorsiiPiS_S__param_4];
	cvta.to.global.u64 	%rd1, %rd9;
	cvta.to.global.u64 	%rd2, %rd8;
	cvta.to.global.u64 	%rd3, %rd7;
	mov.u32 	%r17, %ctaid.x;
	mul.lo.s32 	%r1, %r16, %r17;
	mov.u32 	%r2, %tid.x;
	add.s32 	%r44, %r1, %r2;
	add.s32 	%r4, %r1, %r16;
	min.s32 	%r18, %r4, %r15;
	setp.le.s32 	%p1, %r18, %r44;
	@%p1 bra 	$L__BB0_7;
	add.s32 	%r19, %r44, 1024;
	max.s32 	%r20, %r18, %r19;
	not.b32 	%r21, %r1;
	add.s32 	%r22, %r20, %r21;
	sub.s32 	%r6, %r22, %r2;
	and.b32  	%r23, %r6, 3072;
	setp.eq.s32 	%p2, %r23, 3072;
	@%p2 bra 	$L__BB0_4;
	shr.u32 	%r24, %r6, 10;
	add.s32 	%r25, %r24, 1;
	and.b32  	%r26, %r25, 3;
	neg.s32 	%r42, %r26;
$L__BB0_3:
	.pragma "nounroll";
	mul.wide.s32 	%rd10, %r44, 4;
	add.s64 	%rd11, %rd1, %rd10;
	add.s64 	%rd12, %rd2, %rd10;
	add.s64 	%rd13, %rd3, %rd10;
	ld.global.u32 	%r27, [%rd13];
	ld.global.u32 	%r28, [%rd12];
	add.s32 	%r29, %r28, %r27;
	st.global.u32 	[%rd11], %r29;
	add.s32 	%r44, %r44, 1024;
	add.s32 	%r42, %r42, 1;
	setp.ne.s32 	%p3, %r42, 0;
	@%p3 bra 	$L__BB0_3;
$L__BB0_4:
	setp.lt.u32 	%p4, %r6, 3072;
	@%p4 bra 	$L__BB0_7;
	add.s64 	%rd4, %rd3, 8192;
	add.s64 	%rd5, %rd2, 8192;
	add.s64 	%rd6, %rd1, 8192;
$L__BB0_6:
	mul.wide.s32 	%rd14, %r44, 4;
	add.s64 	%rd15, %rd4, %rd14;
	add.s64 	%rd16, %rd5, %rd14;
	add.s64 	%rd17, %rd6, %rd14;
	ld.global.u32 	%r30, [%rd15+-8192];
	ld.global.u32 	%r31, [%rd16+-8192];
	add.s32 	%r32, %r31, %r30;
	st.global.u32 	[%rd17+-8192], %r32;
	ld.global.u32 	%r33, [%rd15+-4096];
	ld.global.u32 	%r34, [%rd16+-4096];
	add.s32 	%r35, %r34, %r33;
	st.global.u32 	[%rd17+-4096], %r35;
	ld.global.u32 	%r36, [%rd15];
	ld.global.u32 	%r37, [%rd16];
	add.s32 	%r38, %r37, %r36;
	st.global.u32 	[%rd17], %r38;
	ld.global.u32 	%r39, [%rd15+4096];
	ld.global.u32 	%r40, [%rd16+4096];
	add.s32 	%r41, %r40, %r39;
	st.global.u32 	[%rd17+4096], %r41;
	add.s32 	%r44, %r44, 4096;
	setp.lt.s32 	%p5, %r44, %r18;
	@%p5 bra 	$L__BB0_6;
$L__BB0_7:
	ret;

}


// ===== COMPILED SASS (sm_100) =====

	.target	sm_100

	.elftype	@"ET_EXEC"


//--------------------- .note.nv.tkinfo           --------------------------
	.section	.note.nv.tkinfo,"",@"SHT_NOTE"
	.sectionflags	@"SHF_NOTE_NV_TKINFO"
	.tkinfo
        /*0018*/ 	.word	0x00000002
        /*0030*/ 	.string	""
        /*0030*/ 	.string	"ptxas"
        /*0030*/ 	.string	"Cuda compilation tools, release 13.0, V13.0.88"
        /*0030*/ 	.string	"Build cuda_13.0.r13.0/compiler.36424714_0"
        /*0030*/ 	.string	"-arch sm_100 -m 64 "



//--------------------- .note.nv.cuinfo           --------------------------
	.section	.note.nv.cuinfo,"",@"SHT_NOTE"
	.sectionflags	@"SHF_NOTE_NV_CUINFO"
        /*0018*/ 	.short	0x0002
        /*001a*/ 	.short	0x0064
        /*001c*/ 	.short	0x0082
	.zero		2


//--------------------- .nv.info                  --------------------------
	.section	.nv.info,"",@"SHT_CUDA_INFO"
	.align	4


	//----- nvinfo : EIATTR_REGCOUNT
	.align		4
        /*0000*/ 	.byte	0x04, 0x2f
        /*0002*/ 	.short	(.L_1 - .L_0)
	.align		4
.L_0:
        /*0004*/ 	.word	index@(_Z10addVectorsiiPiS_S_)
        /*0008*/ 	.word	0x00000014


	//----- nvinfo : EIATTR_FRAME_SIZE
	.align		4
.L_1:
        /*000c*/ 	.byte	0x04, 0x11
        /*000e*/ 	.short	(.L_3 - .L_2)
	.align		4
.L_2:
        /*0010*/ 	.word	index@(_Z10addVectorsiiPiS_S_)
        /*0014*/ 	.word	0x00000000


	//----- nvinfo : EIATTR_MIN_STACK_SIZE
	.align		4
.L_3:
        /*0018*/ 	.byte	0x04, 0x12
        /*001a*/ 	.short	(.L_5 - .L_4)
	.align		4
.L_4:
        /*001c*/ 	.word	index@(_Z10addVectorsiiPiS_S_)
        /*0020*/ 	.word	0x00000000
.L_5:


//--------------------- .nv.compat                --------------------------
	.section	.nv.compat,"",@"SHT_CUDA_COMPAT_INFO"
	.align	4
        /*0000*/ 	.byte	0x02, 0x09, 0x00, 0x00, 0x02, 0x02, 0x01, 0x00, 0x02, 0x05, 0x05, 0x00, 0x03, 0x07, 0x01, 0x01
        /*0010*/ 	.byte	0x02, 0x03, 0x00, 0x00, 0x02, 0x06, 0x01, 0x00, 0x04, 0x0b, 0x08, 0x00, 0x09, 0x00, 0x00, 0x00
        /*0020*/ 	.byte	0x00, 0x00, 0x00, 0x00


//--------------------- .nv.info._Z10addVectorsiiPiS_S_ --------------------------
	.section	.nv.info._Z10addVectorsiiPiS_S_,"",@"SHT_CUDA_INFO"
	.sectionflags	@""
	.align	4


	//----- nvinfo : EIATTR_CUDA_API_VERSION
	.align		4
        /*0000*/ 	.byte	0x04, 0x37
        /*0002*/ 	.short	(.L_7 - .L_6)
.L_6:
        /*0004*/ 	.word	0x00000082


	//----- nvinfo : EIATTR_KPARAM_INFO
	.align		4
.L_7:
        /*0008*/ 	.byte	0x04, 0x17
        /*000a*/ 	.short	(.L_9 - .L_8)
.L_8:
        /*000c*/ 	.word	0x00000000
        /*0010*/ 	.short	0x0004
        /*0012*/ 	.short	0x0018
        /*0014*/ 	.byte	0x00, 0xf5, 0x21, 0x00


	//----- nvinfo : EIATTR_KPARAM_INFO
	.align		4
.L_9:
        /*0018*/ 	.byte	0x04, 0x17
        /*001a*/ 	.short	(.L_11 - .L_10)
.L_10:
        /*001c*/ 	.word	0x00000000
        /*0020*/ 	.short	0x0003
        /*0022*/ 	.short	0x0010
        /*0024*/ 	.byte	0x00, 0xf5, 0x21, 0x00


	//----- nvinfo : EIATTR_KPARAM_INFO
	.align		4
.L_11:
        /*0028*/ 	.byte	0x04, 0x17
        /*002a*/ 	.short	(.L_13 - .L_12)
.L_12:
        /*002c*/ 	.word	0x00000000
        /*0030*/ 	.short	0x0002
        /*0032*/ 	.short	0x0008
        /*0034*/ 	.byte	0x00, 0xf5, 0x21, 0x00


	//----- nvinfo : EIATTR_KPARAM_INFO
	.align		4
.L_13:
        /*0038*/ 	.byte	0x04, 0x17
        /*003a*/ 	.short	(.L_15 - .L_14)
.L_14:
        /*003c*/ 	.word	0x00000000
        /*0040*/ 	.short	0x0001
        /*0042*/ 	.short	0x0004
        /*0044*/ 	.byte	0x00, 0xf0, 0x11, 0x00


	//----- nvinfo : EIATTR_KPARAM_INFO
	.align		4
.L_15:
        /*0048*/ 	.byte	0x04, 0x17
        /*004a*/ 	.short	(.L_17 - .L_16)
.L_16:
        /*004c*/ 	.word	0x00000000
        /*0050*/ 	.short	0x0000
        /*0052*/ 	.short	0x0000
        /*0054*/ 	.byte	0x00, 0xf0, 0x11, 0x00


	//----- nvinfo : EIATTR_SPARSE_MMA_MASK
	.align		4
.L_17:
        /*0058*/ 	.byte	0x03, 0x50
        /*005a*/ 	.short	0x0000


	//----- nvinfo : EIATTR_MAXREG_COUNT
	.align		4
        /*005c*/ 	.byte	0x03, 0x1b
        /*005e*/ 	.short	0x00ff


	//----- nvinfo : EIATTR_MERCURY_ISA_VERSION
	.align		4
        /*0060*/ 	.byte	0x03, 0x5f
        /*0062*/ 	.short	0x0101


	//----- nvinfo : EIATTR_VRC_CTA_INIT_COUNT
	.align		4
        /*0064*/ 	.byte	0x02, 0x4a
	.zero		1
	.zero		1


	//----- nvinfo : EIATTR_EXIT_INSTR_OFFSETS
	.align		4
        /*0068*/ 	.byte	0x04, 0x1c
        /*006a*/ 	.short	(.L_19 - .L_18)


	//   ....[0]....
.L_18:
        /*006c*/ 	.word	0x00000080


	//   ....[1]....
        /*0070*/ 	.word	0x00000240


	//   ....[2]....
        /*0074*/ 	.word	0x00000490


	//----- nvinfo : EIATTR_CRS_STACK_SIZE
	.align		4
.L_19:
        /*0078*/ 	.byte	0x04, 0x1e
        /*007a*/ 	.short	(.L_21 - .L_20)
.L_20:
        /*007c*/ 	.word	0x00000000


	//----- nvinfo : EIATTR_CBANK_PARAM_SIZE
	.align		4
.L_21:
        /*0080*/ 	.byte	0x03, 0x19
        /*0082*/ 	.short	0x0020


	//----- nvinfo : EIATTR_PARAM_CBANK
	.align		4
        /*0084*/ 	.byte	0x04, 0x0a
        /*0086*/ 	.short	(.L_23 - .L_22)
	.align		4
.L_22:
        /*0088*/ 	.word	index@(.nv.constant0._Z10addVectorsiiPiS_S_)
        /*008c*/ 	.short	0x0380
        /*008e*/ 	.short	0x0020


	//----- nvinfo : EIATTR_SW_WAR
	.align		4
.L_23:
        /*0090*/ 	.byte	0x04, 0x36
        /*0092*/ 	.short	(.L_25 - .L_24)
.L_24:
        /*0094*/ 	.word	0x00000008
.L_25:


//--------------------- .nv.callgraph             --------------------------
	.section	.nv.callgraph,"",@"SHT_CUDA_CALLGRAPH"
	.align	4
	.sectionentsize	8
	.align		4
        /*0000*/ 	.word	0x00000000
	.align		4
        /*0004*/ 	.word	0xffffffff
	.align		4
        /*0008*/ 	.word	0x00000000
	.align		4
        /*000c*/ 	.word	0xfffffffe
	.align		4
        /*0010*/ 	.word	0x00000000
	.align		4
        /*0014*/ 	.word	0xfffffffd
	.align		4
        /*0018*/ 	.word	0x00000000
	.align		4
        /*001c*/ 	.word	0xfffffffc


//--------------------- .text._Z10addVectorsiiPiS_S_ --------------------------
	.section	.text._Z10addVectorsiiPiS_S_,"ax",@progbits
	.align	128
        .global         _Z10addVectorsiiPiS_S_
        .type           _Z10addVectorsiiPiS_S_,@function
        .size           _Z10addVectorsiiPiS_S_,(.L_x_5 - _Z10addVectorsiiPiS_S_)
        .other          _Z10addVectorsiiPiS_S_,@"STO_CUDA_ENTRY STV_DEFAULT"
_Z10addVectorsiiPiS_S_:
.text._Z10addVectorsiiPiS_S_:
[----:B------:R-:W-:Y:S01]  /*0000*/  LDC R1, c[0x0][0x37c] ;  /* 0x0000df00ff017b82 */ /* 0x000fe20000000800 */
[----:B------:R-:W0:Y:S07]  /*0010*/  S2R R7, SR_TID.X ;  /* 0x0000000000077919 */ /* 0x000e2e0000002100 */
[----:B------:R-:W1:Y:S08]  /*0020*/  S2UR UR4, SR_CTAID.X ;  /* 0x00000000000479c3 */ /* 0x000e700000002500 */
[----:B------:R-:W1:Y:S02]  /*0030*/  LDC.64 R4, c[0x0][0x380] ;  /* 0x0000e000ff047b82 */ /* 0x000e640000000a00 */
[----:B-1----:R-:W-:-:S04]  /*0040*/  IMAD R2, R4, UR4, RZ ;  /* 0x0000000404027c24 */ /* 0x002fc8000f8e02ff */
[C---:B0-----:R-:W-:Y:S01]  /*0050*/  IMAD.IADD R3, R2.reuse, 0x1, R7 ;  /* 0x0000000102037824 */ /* 0x041fe200078e0207 */
[----:B------:R-:W-:-:S04]  /*0060*/  VIADDMNMX R0, R2, R4, R5, PT ;  /* 0x0000000402007246 */ /* 0x000fc80003800105 */
[----:B------:R-:W-:-:S13]  /*0070*/  ISETP.GT.AND P0, PT, R0, R3, PT ;  /* 0x000000030000720c */ /* 0x000fda0003f04270 */
[----:B------:R-:W-:Y:S05]  /*0080*/  @!P0 EXIT ;  /* 0x000000000000894d */ /* 0x000fea0003800000 */
[----:B------:R-:W-:Y:S01]  /*0090*/  LOP3.LUT R5, RZ, R2, RZ, 0x33, !PT ;  /* 0x00000002ff057212 */ /* 0x000fe200078e33ff */
[----:B------:R-:W0:Y:S01]  /*00a0*/  LDCU.64 UR10, c[0x0][0x358] ;  /* 0x00006b00ff0a77ac */ /* 0x000e220008000a00 */
[----:B------:R-:W-:Y:S01]  /*00b0*/  VIADDMNMX R2, R3, 0x400, R0, !PT ;  /* 0x0000040003027846 */ /* 0x000fe20007800100 */
[----:B------:R-:W-:Y:S03]  /*00c0*/  BSSY.RECONVERGENT B0, `(.L_x_0) ;  /* 0x0000017000007945 */ /* 0x000fe60003800200 */
[----:B------:R-:W-:-:S04]  /*00d0*/  IADD3 R2, PT, PT, -R7, R2, R5 ;  /* 0x0000000207027210 */ /* 0x000fc80007ffe105 */
[C---:B------:R-:W-:Y:S02]  /*00e0*/  LOP3.LUT R4, R2.reuse, 0xc00, RZ, 0xc0, !PT ;  /* 0x00000c0002047812 */ /* 0x040fe400078ec0ff */
[----:B------:R-:W-:Y:S02]  /*00f0*/  ISETP.GE.U32.AND P0, PT, R2, 0xc00, PT ;  /* 0x00000c000200780c */ /* 0x000fe40003f06070 */
[----:B------:R-:W-:-:S13]  /*0100*/  ISETP.NE.AND P1, PT, R4, 0xc00, PT ;  /* 0x00000c000400780c */ /* 0x000fda0003f25270 */
[----:B0-----:R-:W-:Y:S05]  /*0110*/  @!P1 BRA `(.L_x_1) ;  /* 0x0000000000449947 */ /* 0x001fea0003800000 */
[----:B------:R-:W0:Y:S01]  /*0120*/  LDC.64 R4, c[0x0][0x388] ;  /* 0x0000e200ff047b82 */ /* 0x000e220000000a00 */
[----:B------:R-:W-:-:S04]  /*0130*/  LEA.HI R2, R2, 0x1, RZ, 0x16 ;  /* 0x0000000102027811 */ /* 0x000fc800078fb0ff */
[----:B------:R-:W-:-:S03]  /*0140*/  LOP3.LUT R2, R2, 0x3, RZ, 0xc0, !PT ;  /* 0x0000000302027812 */ /* 0x000fc600078ec0ff */
[----:B------:R-:W1:Y:S02]  /*0150*/  LDC.64 R6, c[0x0][0x390] ;  /* 0x0000e400ff067b82 */ /* 0x000e640000000a00 */
[----:B------:R-:W-:-:S06]  /*0160*/  IMAD.MOV R2, RZ, RZ, -R2 ;  /* 0x000000ffff027224 */ /* 0x000fcc00078e0a02 */
[----:B------:R-:W2:Y:S02]  /*0170*/  LDC.64 R8, c[0x0][0x398] ;  /* 0x0000e600ff087b82 */ /* 0x000ea40000000a00 */
.L_x_2:
[----:B-1----:R-:W-:-:S04]  /*0180*/  IMAD.WIDE R12, R3, 0x4, R6 ;  /* 0x00000004030c7825 */ /* 0x002fc800078e0206 */
[C---:B0-----:R-:W-:Y:S02]  /*0190*/  IMAD.WIDE R14, R3.reuse, 0x4, R4 ;  /* 0x00000004030e7825 */ /* 0x041fe400078e0204 */
[----:B---3--:R-:W3:Y:S04]  /*01a0*/  LDG.E R13, desc[UR10][R12.64] ;  /* 0x0000000a0c0d7981 */ /* 0x008ee8000c1e1900 */
[----:B------:R-:W3:Y:S01]  /*01b0*/  LDG.E R14, desc[UR10][R14.64] ;  /* 0x0000000a0e0e7981 */ /* 0x000ee2000c1e1900 */
[----:B--2---:R-:W-:-:S04]  /*01c0*/  IMAD.WIDE R10, R3, 0x4, R8 ;  /* 0x00000004030a7825 */ /* 0x004fc800078e0208 */
[----:B------:R-:W-:Y:S02]  /*01d0*/  VIADD R2, R2, 0x1 ;  /* 0x0000000102027836 */ /* 0x000fe40000000000 */
[----:B------:R-:W-:-:S03]  /*01e0*/  VIADD R3, R3, 0x400 ;  /* 0x0000040003037836 */ /* 0x000fc60000000000 */
[----:B------:R-:W-:Y:S02]  /*01f0*/  ISETP.NE.AND P1, PT, R2, RZ, PT ;  /* 0x000000ff0200720c */ /* 0x000fe40003f25270 */
[----:B---3--:R-:W-:-:S05]  /*0200*/  IADD3 R17, PT, PT, R14, R13, RZ ;  /* 0x0000000d0e117210 */ /* 0x008fca0007ffe0ff */
[----:B------:R3:W-:Y:S06]  /*0210*/  STG.E desc[UR10][R10.64], R17 ;  /* 0x000000110a007986 */ /* 0x0007ec000c10190a */
[----:B------:R-:W-:Y:S05]  /*0220*/  @P1 BRA `(.L_x_2) ;  /* 0xfffffffc00d41947 */ /* 0x000fea000383ffff */
.L_x_1:
[----:B------:R-:W-:Y:S05]  /*0230*/  BSYNC.RECONVERGENT B0 ;  /* 0x0000000000007941 */ /* 0x000fea0003800200 */
.L_x_0:
[----:B------:R-:W-:Y:S05]  /*0240*/  @!P0 EXIT ;  /* 0x000000000000894d */ /* 0x000fea0003800000 */
[----:B------:R-:W0:Y:S01]  /*0250*/  LDCU.128 UR12, c[0x0][0x390] ;  /* 0x00007200ff0c77ac */ /* 0x000e220008000c00 */
[----:B------:R-:W1:Y:S01]  /*0260*/  LDCU.64 UR8, c[0x0][0x388] ;  /* 0x00007100ff0877ac */ /* 0x000e620008000a00 */
[----:B0-----:R-:W-:Y:S02]  /*0270*/  UIADD3 UR6, UP1, UPT, UR12, 0x2000, URZ ;  /* 0x000020000c067890 */ /* 0x001fe4000ff3e0ff */
[----:B------:R-:W-:Y:S02]  /*0280*/  UIADD3 UR4, UP2, UPT, UR14, 0x2000, URZ ;  /* 0x000020000e047890 */ /* 0x000fe4000ff5e0ff */
[----:B-1----:R-:W-:Y:S02]  /*0290*/  UIADD3 UR8, UP0, UPT, UR8, 0x2000, URZ ;  /* 0x0000200008087890 */ /* 0x002fe4000ff1e0ff */
[----:B------:R-:W-:Y:S02]  /*02a0*/  UIADD3.X UR7, UPT, UPT, URZ, UR13, URZ, UP1, !UPT ;  /* 0x0000000dff077290 */ /* 0x000fe40008ffe4ff */
[----:B------:R-:W-:-:S02]  /*02b0*/  UIADD3.X UR5, UPT, UPT, URZ, UR15, URZ, UP2, !UPT ;  /* 0x0000000fff057290 */ /* 0x000fc400097fe4ff */
[----:B------:R-:W-:-:S12]  /*02c0*/  UIADD3.X UR9, UPT, UPT, URZ, UR9, URZ, UP0, !UPT ;  /* 0x00000009ff097290 */ /* 0x000fd800087fe4ff */
.L_x_3:
[----:B------:R-:W-:Y:S01]  /*02d0*/  MOV R4, UR8 ;  /* 0x0000000800047c02 */ /* 0x000fe20008000f00 */
[----:B------:R-:W-:Y:S01]  /*02e0*/  IMAD.U32 R5, RZ, RZ, UR9 ;  /* 0x00000009ff057e24 */ /* 0x000fe2000f8e00ff */
[----:B------:R-:W-:Y:S01]  /*02f0*/  MOV R6, UR6 ;  /* 0x0000000600067c02 */ /* 0x000fe20008000f00 */
[----:B------:R-:W-:Y:S02]  /*0300*/  IMAD.U32 R7, RZ, RZ, UR7 ;  /* 0x00000007ff077e24 */ /* 0x000fe4000f8e00ff */
[----:B------:R-:W-:-:S04]  /*0310*/  IMAD.WIDE R4, R3, 0x4, R4 ;  /* 0x0000000403047825 */ /* 0x000fc800078e0204 */
[----:B------:R-:W-:Y:S01]  /*0320*/  IMAD.WIDE R6, R3, 0x4, R6 ;  /* 0x0000000403067825 */ /* 0x000fe200078e0206 */
[----:B------:R-:W2:Y:S04]  /*0330*/  LDG.E R2, desc[UR10][R4.64+-0x2000] ;  /* 0xffe0000a04027981 */ /* 0x000ea8000c1e1900 */
[----:B0--3--:R-:W2:Y:S01]  /*0340*/  LDG.E R11, desc[UR10][R6.64+-0x2000] ;  /* 0xffe0000a060b7981 */ /* 0x009ea2000c1e1900 */
[----:B------:R-:W-:Y:S01]  /*0350*/  MOV R8, UR4 ;  /* 0x0000000400087c02 */ /* 0x000fe20008000f00 */
[----:B------:R-:W-:-:S04]  /*0360*/  IMAD.U32 R9, RZ, RZ, UR5 ;  /* 0x00000005ff097e24 */ /* 0x000fc8000f8e00ff */
[----:B------:R-:W-:Y:S01]  /*0370*/  IMAD.WIDE R8, R3, 0x4, R8 ;  /* 0x0000000403087825 */ /* 0x000fe200078e0208 */
[----:B--2---:R-:W-:-:S05]  /*0380*/  IADD3 R11, PT, PT, R2, R11, RZ ;  /* 0x0000000b020b7210 */ /* 0x004fca0007ffe0ff */
[----:B------:R0:W-:Y:S04]  /*0390*/  STG.E desc[UR10][R8.64+-0x2000], R11 ;  /* 0xffe0000b08007986 */ /* 0x0001e8000c10190a */
[----:B------:R-:W2:Y:S04]  /*03a0*/  LDG.E R2, desc[UR10][R4.64+-0x1000] ;  /* 0xfff0000a04027981 */ /* 0x000ea8000c1e1900 */
[----:B------:R-:W2:Y:S02]  /*03b0*/  LDG.E R13, desc[UR10][R6.64+-0x1000] ;  /* 0xfff0000a060d7981 */ /* 0x000ea4000c1e1900 */
[----:B--2---:R-:W-:-:S05]  /*03c0*/  IMAD.IADD R13, R2, 0x1, R13 ;  /* 0x00000001020d7824 */ /* 0x004fca00078e020d */
[----:B------:R0:W-:Y:S04]  /*03d0*/  STG.E desc[UR10][R8.64+-0x1000], R13 ;  /* 0xfff0000d08007986 */ /* 0x0001e8000c10190a */
[----:B------:R-:W2:Y:S04]  /*03e0*/  LDG.E R2, desc[UR10][R4.64] ;  /* 0x0000000a04027981 */ /* 0x000ea8000c1e1900 */
[----:B------:R-:W2:Y:S02]  /*03f0*/  LDG.E R15, desc[UR10][R6.64] ;  /* 0x0000000a060f7981 */ /* 0x000ea4000c1e1900 */
[----:B--2---:R-:W-:-:S05]  /*0400*/  IADD3 R15, PT, PT, R2, R15, RZ ;  /* 0x0000000f020f7210 */ /* 0x004fca0007ffe0ff */
[----:B------:R0:W-:Y:S04]  /*0410*/  STG.E desc[UR10][R8.64], R15 ;  /* 0x0000000f08007986 */ /* 0x0001e8000c10190a */
[----:B------:R-:W2:Y:S04]  /*0420*/  LDG.E R2, desc[UR10][R4.64+0x1000] ;  /* 0x0010000a04027981 */ /* 0x000ea8000c1e1900 */
[----:B------:R-:W2:Y:S01]  /*0430*/  LDG.E R17, desc[UR10][R6.64+0x1000] ;  /* 0x0010000a06117981 */ /* 0x000ea2000c1e1900 */
[----:B------:R-:W-:-:S04]  /*0440*/  IADD3 R3, PT, PT, R3, 0x1000, RZ ;  /* 0x0000100003037810 */ /* 0x000fc80007ffe0ff */
[----:B------:R-:W-:Y:S01]  /*0450*/  ISETP.GE.AND P0, PT, R3, R0, PT ;  /* 0x000000000300720c */ /* 0x000fe20003f06270 */
[----:B--2---:R-:W-:-:S05]  /*0460*/  IMAD.IADD R17, R2, 0x1, R17 ;  /* 0x0000000102117824 */ /* 0x004fca00078e0211 */
[----:B------:R0:W-:Y:S07]  /*0470*/  STG.E desc[UR10][R8.64+0x1000], R17 ;  /* 0x0010001108007986 */ /* 0x0001ee000c10190a */
[----:B------:R-:W-:Y:S05]  /*0480*/  @!P0 BRA `(.L_x_3) ;  /* 0xfffffffc00908947 */ /* 0x000fea000383ffff */
[----:B------:R-:W-:Y:S05]  /*0490*/  EXIT ;  /* 0x000000000000794d */ /* 0x000fea0003800000 */
.L_x_4:
[----:B------:R-:W-:-:S00]  /*04a0*/  BRA `(.L_x_4) ;  /* 0xfffffffc00fc7947 */ /* 0x000fc0000383ffff */
[----:B------:R-:W-:-:S00]  /*04b0*/  NOP ;  /* 0x0000000000007918 */ /* 0x000fc00000000000 */
        /* <DEDUP_REMOVED lines=12> */
.L_x_5:


//--------------------- .nv.shared.reserved.0     --------------------------
	.section	.nv.shared.reserved.0,"aw",@nobits
	.weak		__nv_reservedSMEM_offset_0_alias
	.size		__nv_reservedSMEM_offset_0_alias, 0, 64
	.other		__nv_reservedSMEM_offset_0_alias,@"STO_CUDA_RESERVED_SHARED STV_DEFAULT"
__nv_reservedSMEM_offset_0_alias:
	.zero		0
	.zero		64


//--------------------- .nv.constant0._Z10addVectorsiiPiS_S_ --------------------------
	.section	.nv.constant0._Z10addVectorsiiPiS_S_,"a",@progbits
	.sectionflags	@""
	.align	4
.nv.constant0._Z10addVectorsiiPiS_S_:
	.zero		928


//--------------------- SYMBOLS --------------------------

	.type		.nv.reservedSmem.offset0,@object
	.size		.nv.reservedSmem.offset0,0x4
